//
// Generated by NVIDIA NVVM Compiler
//
// Compiler Build ID: CL-36424714
// Cuda compilation tools, release 13.0, V13.0.88
// Based on NVVM 20.0.0
//

.version 9.0
.target sm_100
.address_size 64

	// .globl	_Z15gpu_check_edgesv

.visible .entry _Z15gpu_check_edgesv()
{


	ret;

}


// ===== COMPILED SASS (sm_100) =====

	.target	sm_100

	.elftype	@"ET_EXEC"


//--------------------- .note.nv.tkinfo           --------------------------
	.section	.note.nv.tkinfo,"",@"SHT_NOTE"
	.sectionflags	@"SHF_NOTE_NV_TKINFO"
	.tkinfo
        /*0018*/ 	.word	0x00000002
        /*0030*/ 	.string	""
        /*0030*/ 	.string	"ptxas"
        /*0030*/ 	.string	"Cuda compilation tools, release 13.0, V13.0.88"
        /*0030*/ 	.string	"Build cuda_13.0.r13.0/compiler.36424714_0"
        /*0030*/ 	.string	"-arch sm_100 -m 64 "



//--------------------- .note.nv.cuinfo           --------------------------
	.section	.note.nv.cuinfo,"",@"SHT_NOTE"
	.sectionflags	@"SHF_NOTE_NV_CUINFO"
        /*0018*/ 	.short	0x0002
        /*001a*/ 	.short	0x0064
        /*001c*/ 	.short	0x0082
	.zero		2


//--------------------- .nv.info                  --------------------------
	.section	.nv.info,"",@"SHT_CUDA_INFO"
	.align	4


	//----- nvinfo : EIATTR_REGCOUNT
	.align		4
        /*0000*/ 	.byte	0x04, 0x2f
        /*0002*/ 	.short	(.L_1 - .L_0)
	.align		4
.L_0:
        /*0004*/ 	.word	index@(_Z15gpu_check_edgesv)
        /*0008*/ 	.word	0x00000004


	//----- nvinfo : EIATTR_FRAME_SIZE
	.align		4
.L_1:
        /*000c*/ 	.byte	0x04, 0x11
        /*000e*/ 	.short	(.L_3 - .L_2)
	.align		4
.L_2:
        /*0010*/ 	.word	index@(_Z15gpu_check_edgesv)
        /*0014*/ 	.word	0x00000000


	//----- nvinfo : EIATTR_MIN_STACK_SIZE
	.align		4
.L_3:
        /*0018*/ 	.byte	0x04, 0x12
        /*001a*/ 	.short	(.L_5 - .L_4)
	.align		4
.L_4:
        /*001c*/ 	.word	index@(_Z15gpu_check_edgesv)
        /*0020*/ 	.word	0x00000000
.L_5:


//--------------------- .nv.compat                --------------------------
	.section	.nv.compat,"",@"SHT_CUDA_COMPAT_INFO"
	.align	4
        /*0000*/ 	.byte	0x02, 0x09, 0x00, 0x00, 0x02, 0x02, 0x01, 0x00, 0x02, 0x05, 0x05, 0x00, 0x03, 0x07, 0x01, 0x01
        /*0010*/ 	.byte	0x02, 0x03, 0x00, 0x00, 0x02, 0x06, 0x01, 0x00, 0x04, 0x0b, 0x08, 0x00, 0x09, 0x00, 0x00, 0x00
        /*0020*/ 	.byte	0x00, 0x00, 0x00, 0x00


//--------------------- .nv.info._Z15gpu_check_edgesv --------------------------
	.section	.nv.info._Z15gpu_check_edgesv,"",@"SHT_CUDA_INFO"
	.sectionflags	@""
	.align	4


	//----- nvinfo : EIATTR_CUDA_API_VERSION
	.align		4
        /*0000*/ 	.byte	0x04, 0x37
        /*0002*/ 	.short	(.L_7 - .L_6)
.L_6:
        /*0004*/ 	.word	0x00000082


	//----- nvinfo : EIATTR_SPARSE_MMA_MASK
	.align		4
.L_7:
        /*0008*/ 	.byte	0x03, 0x50
        /*000a*/ 	.short	0x0000


	//----- nvinfo : EIATTR_MAXREG_COUNT
	.align		4
        /*000c*/ 	.byte	0x03, 0x1b
        /*000e*/ 	.short	0x00ff


	//----- nvinfo : EIATTR_MERCURY_ISA_VERSION
	.align		4
        /*0010*/ 	.byte	0x03, 0x5f
        /*0012*/ 	.short	0x0101


	//----- nvinfo : EIATTR_VRC_CTA_INIT_COUNT
	.align		4
        /*0014*/ 	.byte	0x02, 0x4a
	.zero		1
	.zero		1


	//----- nvinfo : EIATTR_EXIT_INSTR_OFFSETS
	.align		4
        /*0018*/ 	.byte	0x04, 0x1c
        /*001a*/ 	.short	(.L_9 - .L_8)


	//   ....[0]....
.L_8:
        /*001c*/ 	.word	0x00000010


	//----- nvinfo : EIATTR_SW_WAR
	.align		4
.L_9:
        /*0020*/ 	.byte	0x04, 0x36
        /*0022*/ 	.short	(.L_11 - .L_10)
.L_10:
        /*0024*/ 	.word	0x00000008
.L_11:


//--------------------- .nv.callgraph             --------------------------
	.section	.nv.callgraph,"",@"SHT_CUDA_CALLGRAPH"
	.align	4
	.sectionentsize	8
	.align		4
        /*0000*/ 	.word	0x00000000
	.align		4
        /*0004*/ 	.word	0xffffffff
	.align		4
        /*0008*/ 	.word	0x00000000
	.align		4
        /*000c*/ 	.word	0xfffffffe
	.align		4
        /*0010*/ 	.word	0x00000000
	.align		4
        /*0014*/ 	.word	0xfffffffd
	.align		4
        /*0018*/ 	.word	0x00000000
	.align		4
        /*001c*/ 	.word	0xfffffffc


//--------------------- .text._Z15gpu_check_edgesv --------------------------
	.section	.text._Z15gpu_check_edgesv,"ax",@progbits
	.align	128
        .global         _Z15gpu_check_edgesv
        .type           _Z15gpu_check_edgesv,@function
        .size           _Z15gpu_check_edgesv,(.L_x_1 - _Z15gpu_check_edgesv)
        .other          _Z15gpu_check_edgesv,@"STO_CUDA_ENTRY STV_DEFAULT"
_Z15gpu_check_edgesv:
.text._Z15gpu_check_edgesv:
[----:B------:R-:W-:Y:S01]  /*0000*/  LDC R1, c[0x0][0x37c] ;  /* 0x0000df00ff017b82 */ /* 0x000fe20000000800 */
[----:B------:R-:W-:Y:S05]  /*0010*/  EXIT ;  /* 0x000000000000794d */ /* 0x000fea0003800000 */
.L_x_0:
[----:B------:R-:W-:-:S00]  /*0020*/  BRA `(.L_x_0) ;  /* 0xfffffffc00fc7947 */ /* 0x000fc0000383ffff */
[----:B------:R-:W-:-:S00]  /*0030*/  NOP ;  /* 0x0000000000007918 */ /* 0x000fc00000000000 */
        /* <DEDUP_REMOVED lines=12> */
.L_x_1:


//--------------------- .nv.shared.reserved.0     --------------------------
	.section	.nv.shared.reserved.0,"aw",@nobits
	.weak		__nv_reservedSMEM_offset_0_alias
	.size		__nv_reservedSMEM_offset_0_alias, 0, 64
	.other		__nv_reservedSMEM_offset_0_alias,@"STO_CUDA_RESERVED_SHARED STV_DEFAULT"
__nv_reservedSMEM_offset_0_alias:
	.zero		0
	.zero		64


//--------------------- .nv.constant0._Z15gpu_check_edgesv --------------------------
	.section	.nv.constant0._Z15gpu_check_edgesv,"a",@progbits
	.sectionflags	@""
	.align	4
.nv.constant0._Z15gpu_check_edgesv:
	.zero		896


//--------------------- SYMBOLS --------------------------

	.type		.nv.reservedSmem.offset0,@object
	.size		.nv.reservedSmem.offset0,0x4
